//
// Generated by NVIDIA NVVM Compiler
//
// Compiler Build ID: CL-36424714
// Cuda compilation tools, release 13.0, V13.0.88
// Based on NVVM 20.0.0
//

.version 9.0
.target sm_100
.address_size 64

	// .globl	_Z6KernelPxPii

.visible .entry _Z6KernelPxPii(
	.param .u64 .ptr .align 1 _Z6KernelPxPii_param_0,
	.param .u64 .ptr .align 1 _Z6KernelPxPii_param_1,
	.param .u32 _Z6KernelPxPii_param_2
)
{
	.reg .b32 	%r<13>;
	.reg .b64 	%rd<11>;

	ld.param.u64 	%rd1, [_Z6KernelPxPii_param_0];
	ld.param.u64 	%rd2, [_Z6KernelPxPii_param_1];
	ld.param.u32 	%r1, [_Z6KernelPxPii_param_2];
	cvta.to.global.u64 	%rd3, %rd1;
	cvta.to.global.u64 	%rd4, %rd2;
	mov.u32 	%r2, %tid.x;
	mov.u32 	%r3, %ntid.x;
	add.s32 	%r4, %r2, %r3;
	mul.wide.u32 	%rd5, %r4, 4;
	add.s64 	%rd6, %rd4, %rd5;
	ld.global.u32 	%r5, [%rd6];
	div.s32 	%r6, %r5, %r1;
	mul.hi.s32 	%r7, %r6, 1717986919;
	shr.u32 	%r8, %r7, 31;
	shr.s32 	%r9, %r7, 2;
	add.s32 	%r10, %r9, %r8;
	mul.lo.s32 	%r11, %r10, 10;
	sub.s32 	%r12, %r6, %r11;
	mul.wide.s32 	%rd7, %r12, 8;
	add.s64 	%rd8, %rd3, %rd7;
	ld.global.u64 	%rd9, [%rd8];
	add.s64 	%rd10, %rd9, 1;
	st.global.u64 	[%rd8], %rd10;
	bar.sync 	0;
	ret;

}


// ===== COMPILED SASS (sm_100) =====

	.target	sm_100

	.elftype	@"ET_EXEC"


//--------------------- .note.nv.tkinfo           --------------------------
	.section	.note.nv.tkinfo,"",@"SHT_NOTE"
	.sectionflags	@"SHF_NOTE_NV_TKINFO"
	.tkinfo
        /*0018*/ 	.word	0x00000002
        /*0030*/ 	.string	""
        /*0030*/ 	.string	"ptxas"
        /*0030*/ 	.string	"Cuda compilation tools, release 13.0, V13.0.88"
        /*0030*/ 	.string	"Build cuda_13.0.r13.0/compiler.36424714_0"
        /*0030*/ 	.string	"-arch sm_100 -m 64 "



//--------------------- .note.nv.cuinfo           --------------------------
	.section	.note.nv.cuinfo,"",@"SHT_NOTE"
	.sectionflags	@"SHF_NOTE_NV_CUINFO"
        /*0018*/ 	.short	0x0002
        /*001a*/ 	.short	0x0064
        /*001c*/ 	.short	0x0082
	.zero		2


//--------------------- .nv.info                  --------------------------
	.section	.nv.info,"",@"SHT_CUDA_INFO"
	.align	4


	//----- nvinfo : EIATTR_REGCOUNT
	.align		4
        /*0000*/ 	.byte	0x04, 0x2f
        /*0002*/ 	.short	(.L_1 - .L_0)
	.align		4
.L_0:
        /*0004*/ 	.word	index@(_Z6KernelPxPii)
        /*0008*/ 	.word	0x0000000e


	//----- nvinfo : EIATTR_FRAME_SIZE
	.align		4
.L_1:
        /*000c*/ 	.byte	0x04, 0x11
        /*000e*/ 	.short	(.L_3 - .L_2)
	.align		4
.L_2:
        /*0010*/ 	.word	index@(_Z6KernelPxPii)
        /*0014*/ 	.word	0x00000000


	//----- nvinfo : EIATTR_MIN_STACK_SIZE
	.align		4
.L_3:
        /*0018*/ 	.byte	0x04, 0x12
        /*001a*/ 	.short	(.L_5 - .L_4)
	.align		4
.L_4:
        /*001c*/ 	.word	index@(_Z6KernelPxPii)
        /*0020*/ 	.word	0x00000000
.L_5:


//--------------------- .nv.compat                --------------------------
	.section	.nv.compat,"",@"SHT_CUDA_COMPAT_INFO"
	.align	4
        /*0000*/ 	.byte	0x02, 0x09, 0x00, 0x00, 0x02, 0x02, 0x01, 0x00, 0x02, 0x05, 0x05, 0x00, 0x03, 0x07, 0x01, 0x01
        /*0010*/ 	.byte	0x02, 0x03, 0x00, 0x00, 0x02, 0x06, 0x01, 0x00, 0x04, 0x0b, 0x08, 0x00, 0x09, 0x00, 0x00, 0x00
        /*0020*/ 	.byte	0x00, 0x00, 0x00, 0x00


//--------------------- .nv.info._Z6KernelPxPii   --------------------------
	.section	.nv.info._Z6KernelPxPii,"",@"SHT_CUDA_INFO"
	.sectionflags	@""
	.align	4


	//----- nvinfo : EIATTR_CUDA_API_VERSION
	.align		4
        /*0000*/ 	.byte	0x04, 0x37
        /*0002*/ 	.short	(.L_7 - .L_6)
.L_6:
        /*0004*/ 	.word	0x00000082


	//----- nvinfo : EIATTR_KPARAM_INFO
	.align		4
.L_7:
        /*0008*/ 	.byte	0x04, 0x17
        /*000a*/ 	.short	(.L_9 - .L_8)
.L_8:
        /*000c*/ 	.word	0x00000000
        /*0010*/ 	.short	0x0002
        /*0012*/ 	.short	0x0010
        /*0014*/ 	.byte	0x00, 0xf0, 0x11, 0x00


	//----- nvinfo : EIATTR_KPARAM_INFO
	.align		4
.L_9:
        /*0018*/ 	.byte	0x04, 0x17
        /*001a*/ 	.short	(.L_11 - .L_10)
.L_10:
        /*001c*/ 	.word	0x00000000
        /*0020*/ 	.short	0x0001
        /*0022*/ 	.short	0x0008
        /*0024*/ 	.byte	0x00, 0xf5, 0x21, 0x00


	//----- nvinfo : EIATTR_KPARAM_INFO
	.align		4
.L_11:
        /*0028*/ 	.byte	0x04, 0x17
        /*002a*/ 	.short	(.L_13 - .L_12)
.L_12:
        /*002c*/ 	.word	0x00000000
        /*0030*/ 	.short	0x0000
        /*0032*/ 	.short	0x0000
        /*0034*/ 	.byte	0x00, 0xf5, 0x21, 0x00


	//----- nvinfo : EIATTR_SPARSE_MMA_MASK
	.align		4
.L_13:
        /*0038*/ 	.byte	0x03, 0x50
        /*003a*/ 	.short	0x0000


	//----- nvinfo : EIATTR_MAXREG_COUNT
	.align		4
        /*003c*/ 	.byte	0x03, 0x1b
        /*003e*/ 	.short	0x00ff


	//----- nvinfo : EIATTR_NUM_BARRIERS
	.align		4
        /*0040*/ 	.byte	0x02, 0x4c
        /*0042*/ 	.byte	0x01
	.zero		1


	//----- nvinfo : EIATTR_MERCURY_ISA_VERSION
	.align		4
        /*0044*/ 	.byte	0x03, 0x5f
        /*0046*/ 	.short	0x0101


	//----- nvinfo : EIATTR_VRC_CTA_INIT_COUNT
	.align		4
        /*0048*/ 	.byte	0x02, 0x4a
	.zero		1
	.zero		1


	//----- nvinfo : EIATTR_EXIT_INSTR_OFFSETS
	.align		4
        /*004c*/ 	.byte	0x04, 0x1c
        /*004e*/ 	.short	(.L_15 - .L_14)


	//   ....[0]....
.L_14:
        /*0050*/ 	.word	0x000002b0


	//----- nvinfo : EIATTR_CBANK_PARAM_SIZE
	.align		4
.L_15:
        /*0054*/ 	.byte	0x03, 0x19
        /*0056*/ 	.short	0x0014


	//----- nvinfo : EIATTR_PARAM_CBANK
	.align		4
        /*0058*/ 	.byte	0x04, 0x0a
        /*005a*/ 	.short	(.L_17 - .L_16)
	.align		4
.L_16:
        /*005c*/ 	.word	index@(.nv.constant0._Z6KernelPxPii)
        /*0060*/ 	.short	0x0380
        /*0062*/ 	.short	0x0014


	//----- nvinfo : EIATTR_SW_WAR
	.align		4
.L_17:
        /*0064*/ 	.byte	0x04, 0x36
        /*0066*/ 	.short	(.L_19 - .L_18)
.L_18:
        /*0068*/ 	.word	0x00000008
.L_19:


//--------------------- .nv.callgraph             --------------------------
	.section	.nv.callgraph,"",@"SHT_CUDA_CALLGRAPH"
	.align	4
	.sectionentsize	8
	.align		4
        /*0000*/ 	.word	0x00000000
	.align		4
        /*0004*/ 	.word	0xffffffff
	.align		4
        /*0008*/ 	.word	0x00000000
	.align		4
        /*000c*/ 	.word	0xfffffffe
	.align		4
        /*0010*/ 	.word	0x00000000
	.align		4
        /*0014*/ 	.word	0xfffffffd
	.align		4
        /*0018*/ 	.word	0x00000000
	.align		4
        /*001c*/ 	.word	0xfffffffc


//--------------------- .text._Z6KernelPxPii      --------------------------
	.section	.text._Z6KernelPxPii,"ax",@progbits
	.align	128
        .global         _Z6KernelPxPii
        .type           _Z6KernelPxPii,@function
        .size           _Z6KernelPxPii,(.L_x_1 - _Z6KernelPxPii)
        .other          _Z6KernelPxPii,@"STO_CUDA_ENTRY STV_DEFAULT"
_Z6KernelPxPii:
.text._Z6KernelPxPii:
[----:B------:R-:W-:Y:S01]  /*0000*/  LDC R1, c[0x0][0x37c] ;  /* 0x0000df00ff017b82 */ /* 0x000fe20000000800 */
[----:B------:R-:W0:Y:S07]  /*0010*/  S2R R5, SR_TID.X ;  /* 0x0000000000057919 */ /* 0x000e2e0000002100 */
[----:B------:R-:W1:Y:S01]  /*0020*/  LDC.64 R2, c[0x0][0x388] ;  /* 0x0000e200ff027b82 */ /* 0x000e620000000a00 */
[----:B------:R-:W0:Y:S01]  /*0030*/  LDCU UR6, c[0x0][0x360] ;  /* 0x00006c00ff0677ac */ /* 0x000e220008000800 */
[----:B------:R-:W2:Y:S06]  /*0040*/  LDCU.64 UR4, c[0x0][0x358] ;  /* 0x00006b00ff0477ac */ /* 0x000eac0008000a00 */
[----:B------:R-:W3:Y:S01]  /*0050*/  LDC R9, c[0x0][0x390] ;  /* 0x0000e400ff097b82 */ /* 0x000ee20000000800 */
[----:B0-----:R-:W-:-:S04]  /*0060*/  VIADD R5, R5, UR6 ;  /* 0x0000000605057c36 */ /* 0x001fc80008000000 */
[----:B-1----:R-:W-:-:S06]  /*0070*/  IMAD.WIDE.U32 R2, R5, 0x4, R2 ;  /* 0x0000000405027825 */ /* 0x002fcc00078e0002 */
[----:B--2---:R-:W2:Y:S01]  /*0080*/  LDG.E R2, desc[UR4][R2.64] ;  /* 0x0000000402027981 */ /* 0x004ea2000c1e1900 */
[----:B---3--:R-:W-:-:S04]  /*0090*/  IABS R7, R9 ;  /* 0x0000000900077213 */ /* 0x008fc80000000000 */
[----:B------:R-:W0:Y:S08]  /*00a0*/  I2F.RP R0, R7 ;  /* 0x0000000700007306 */ /* 0x000e300000209400 */
[----:B0-----:R-:W0:Y:S02]  /*00b0*/  MUFU.RCP R0, R0 ;  /* 0x0000000000007308 */ /* 0x001e240000001000 */
[----:B0-----:R-:W-:-:S06]  /*00c0*/  VIADD R4, R0, 0xffffffe ;  /* 0x0ffffffe00047836 */ /* 0x001fcc0000000000 */
[----:B------:R0:W1:Y:S02]  /*00d0*/  F2I.FTZ.U32.TRUNC.NTZ R5, R4 ;  /* 0x0000000400057305 */ /* 0x000064000021f000 */
[----:B0-----:R-:W-:Y:S01]  /*00e0*/  IMAD.MOV.U32 R4, RZ, RZ, RZ ;  /* 0x000000ffff047224 */ /* 0x001fe200078e00ff */
[----:B-1----:R-:W-:-:S05]  /*00f0*/  IADD3 R6, PT, PT, RZ, -R5, RZ ;  /* 0x80000005ff067210 */ /* 0x002fca0007ffe0ff */
[----:B------:R-:W-:-:S04]  /*0100*/  IMAD R11, R6, R7, RZ ;  /* 0x00000007060b7224 */ /* 0x000fc800078e02ff */
[----:B------:R-:W-:Y:S01]  /*0110*/  IMAD.HI.U32 R5, R5, R11, R4 ;  /* 0x0000000b05057227 */ /* 0x000fe200078e0004 */
[----:B--2---:R-:W-:Y:S02]  /*0120*/  IABS R6, R2 ;  /* 0x0000000200067213 */ /* 0x004fe40000000000 */
[----:B------:R-:W-:-:S03]  /*0130*/  LOP3.LUT R2, R2, R9, RZ, 0x3c, !PT ;  /* 0x0000000902027212 */ /* 0x000fc600078e3cff */
[----:B------:R-:W-:Y:S01]  /*0140*/  IMAD.HI.U32 R5, R5, R6, RZ ;  /* 0x0000000605057227 */ /* 0x000fe200078e00ff */
[----:B------:R-:W-:Y:S02]  /*0150*/  ISETP.GE.AND P1, PT, R2, RZ, PT ;  /* 0x000000ff0200720c */ /* 0x000fe40003f26270 */
[----:B------:R-:W0:Y:S02]  /*0160*/  LDC.64 R2, c[0x0][0x380] ;  /* 0x0000e000ff027b82 */ /* 0x000e240000000a00 */
[----:B------:R-:W-:-:S05]  /*0170*/  IADD3 R0, PT, PT, -R5, RZ, RZ ;  /* 0x000000ff05007210 */ /* 0x000fca0007ffe1ff */
[----:B------:R-:W-:-:S05]  /*0180*/  IMAD R0, R7, R0, R6 ;  /* 0x0000000007007224 */ /* 0x000fca00078e0206 */
[----:B------:R-:W-:-:S13]  /*0190*/  ISETP.GT.U32.AND P2, PT, R7, R0, PT ;  /* 0x000000000700720c */ /* 0x000fda0003f44070 */
[----:B------:R-:W-:Y:S01]  /*01a0*/  @!P2 IMAD.IADD R0, R0, 0x1, -R7 ;  /* 0x000000010000a824 */ /* 0x000fe200078e0a07 */
[----:B------:R-:W-:Y:S02]  /*01b0*/  @!P2 IADD3 R5, PT, PT, R5, 0x1, RZ ;  /* 0x000000010505a810 */ /* 0x000fe40007ffe0ff */
[----:B------:R-:W-:Y:S02]  /*01c0*/  ISETP.NE.AND P2, PT, R9, RZ, PT ;  /* 0x000000ff0900720c */ /* 0x000fe40003f45270 */
[----:B------:R-:W-:-:S13]  /*01d0*/  ISETP.GE.U32.AND P0, PT, R0, R7, PT ;  /* 0x000000070000720c */ /* 0x000fda0003f06070 */
[----:B------:R-:W-:-:S05]  /*01e0*/  @P0 VIADD R5, R5, 0x1 ;  /* 0x0000000105050836 */ /* 0x000fca0000000000 */
[----:B------:R-:W-:Y:S02]  /*01f0*/  @!P1 IADD3 R5, PT, PT, -R5, RZ, RZ ;  /* 0x000000ff05059210 */ /* 0x000fe40007ffe1ff */
[----:B------:R-:W-:-:S05]  /*0200*/  @!P2 LOP3.LUT R5, RZ, R9, RZ, 0x33, !PT ;  /* 0x00000009ff05a212 */ /* 0x000fca00078e33ff */
[----:B------:R-:W-:-:S05]  /*0210*/  IMAD.HI R0, R5, 0x66666667, RZ ;  /* 0x6666666705007827 */ /* 0x000fca00078e02ff */
[----:B------:R-:W-:-:S04]  /*0220*/  SHF.R.U32.HI R7, RZ, 0x1f, R0 ;  /* 0x0000001fff077819 */ /* 0x000fc80000011600 */
[----:B------:R-:W-:-:S05]  /*0230*/  LEA.HI.SX32 R0, R0, R7, 0x1e ;  /* 0x0000000700007211 */ /* 0x000fca00078ff2ff */
[----:B------:R-:W-:-:S04]  /*0240*/  IMAD R5, R0, -0xa, R5 ;  /* 0xfffffff600057824 */ /* 0x000fc800078e0205 */
[----:B0-----:R-:W-:-:S05]  /*0250*/  IMAD.WIDE R2, R5, 0x8, R2 ;  /* 0x0000000805027825 */ /* 0x001fca00078e0202 */
[----:B------:R-:W2:Y:S02]  /*0260*/  LDG.E.64 R4, desc[UR4][R2.64] ;  /* 0x0000000402047981 */ /* 0x000ea4000c1e1b00 */
[----:B--2---:R-:W-:-:S05]  /*0270*/  IADD3 R4, P0, PT, R4, 0x1, RZ ;  /* 0x0000000104047810 */ /* 0x004fca0007f1e0ff */
[----:B------:R-:W-:-:S05]  /*0280*/  IMAD.X R5, RZ, RZ, R5, P0 ;  /* 0x000000ffff057224 */ /* 0x000fca00000e0605 */
[----:B------:R-:W-:Y:S01]  /*0290*/  STG.E.64 desc[UR4][R2.64], R4 ;  /* 0x0000000402007986 */ /* 0x000fe2000c101b04 */
[----:B------:R-:W-:Y:S06]  /*02a0*/  BAR.SYNC.DEFER_BLOCKING 0x0 ;  /* 0x0000000000007b1d */ /* 0x000fec0000010000 */
[----:B------:R-:W-:Y:S05]  /*02b0*/  EXIT ;  /* 0x000000000000794d */ /* 0x000fea0003800000 */
.L_x_0:
[----:B------:R-:W-:-:S00]  /*02c0*/  BRA `(.L_x_0) ;  /* 0xfffffffc00fc7947 */ /* 0x000fc0000383ffff */
[----:B------:R-:W-:-:S00]  /*02d0*/  NOP ;  /* 0x0000000000007918 */ /* 0x000fc00000000000 */
        /* <DEDUP_REMOVED lines=10> */
.L_x_1:


//--------------------- .nv.shared.reserved.0     --------------------------
	.section	.nv.shared.reserved.0,"aw",@nobits
	.weak		__nv_reservedSMEM_offset_0_alias
	.size		__nv_reservedSMEM_offset_0_alias, 0, 64
	.other		__nv_reservedSMEM_offset_0_alias,@"STO_CUDA_RESERVED_SHARED STV_DEFAULT"
__nv_reservedSMEM_offset_0_alias:
	.zero		0
	.zero		64


//--------------------- .nv.constant0._Z6KernelPxPii --------------------------
	.section	.nv.constant0._Z6KernelPxPii,"a",@progbits
	.sectionflags	@""
	.align	4
.nv.constant0._Z6KernelPxPii:
	.zero		916


//--------------------- SYMBOLS --------------------------

	.type		.nv.reservedSmem.offset0,@object
	.size		.nv.reservedSmem.offset0,0x4
